	.headerflags	@"EF_CUDA_TEXMODE_UNIFIED EF_CUDA_64BIT_ADDRESS EF_CUDA_ACCELERATORS EF_CUDA_SM90 EF_CUDA_VIRTUAL_SM(EF_CUDA_SM90)"
	.elftype	@"ET_EXEC"


//--------------------- .nv.info                  --------------------------
	.section	.nv.info,"",@"SHT_CUDA_INFO"
	.align	4


	//----- nvinfo : EIATTR_REGCOUNT
	.align		4
        /*0000*/ 	.byte	0x04, 0x2f
        /*0002*/ 	.short	(.L_1 - .L_0)
	.align		4
.L_0:
        /*0004*/ 	.word	index@(triton_poi_fused_7)
        /*0008*/ 	.word	0x0000000e


	//----- nvinfo : EIATTR_MIN_STACK_SIZE
	.align		4
.L_1:
        /*000c*/ 	.byte	0x04, 0x12
        /*000e*/ 	.short	(.L_3 - .L_2)
	.align		4
.L_2:
        /*0010*/ 	.word	index@(triton_poi_fused_7)
        /*0014*/ 	.word	0x00000000


	//----- nvinfo : EIATTR_FRAME_SIZE
	.align		4
.L_3:
        /*0018*/ 	.byte	0x04, 0x11
        /*001a*/ 	.short	(.L_5 - .L_4)
	.align		4
.L_4:
        /*001c*/ 	.word	index@(triton_poi_fused_7)
        /*0020*/ 	.word	0x00000000


	//----- nvinfo : EIATTR_MIN_STACK_SIZE
	.align		4
.L_5:
        /*0024*/ 	.byte	0x04, 0x12
        /*0026*/ 	.short	(.L_7 - .L_6)
	.align		4
.L_6:
        /*0028*/ 	.word	index@(triton_poi_fused_7)
        /*002c*/ 	.word	0x00000000
.L_7:


//--------------------- .nv.info.triton_poi_fused_7 --------------------------
	.section	.nv.info.triton_poi_fused_7,"",@"SHT_CUDA_INFO"
	.sectionflags	@""
	.align	4


	//----- nvinfo : EIATTR_CUDA_API_VERSION
	.align		4
        /*0000*/ 	.byte	0x04, 0x37
        /*0002*/ 	.short	(.L_9 - .L_8)
.L_8:
        /*0004*/ 	.word	0x0000007c


	//----- nvinfo : EIATTR_KPARAM_INFO
	.align		4
.L_9:
        /*0008*/ 	.byte	0x04, 0x17
        /*000a*/ 	.short	(.L_11 - .L_10)
.L_10:
        /*000c*/ 	.word	0x00000000
        /*0010*/ 	.short	0x0003
        /*0012*/ 	.short	0x0014
        /*0014*/ 	.byte	0x00, 0xf0, 0x11, 0x00


	//----- nvinfo : EIATTR_KPARAM_INFO
	.align		4
.L_11:
        /*0018*/ 	.byte	0x04, 0x17
        /*001a*/ 	.short	(.L_13 - .L_12)
.L_12:
        /*001c*/ 	.word	0x00000000
        /*0020*/ 	.short	0x0002
        /*0022*/ 	.short	0x0010
        /*0024*/ 	.byte	0x00, 0xf0, 0x11, 0x00


	//----- nvinfo : EIATTR_KPARAM_INFO
	.align		4
.L_13:
        /*0028*/ 	.byte	0x04, 0x17
        /*002a*/ 	.short	(.L_15 - .L_14)
.L_14:
        /*002c*/ 	.word	0x00000000
        /*0030*/ 	.short	0x0001
        /*0032*/ 	.short	0x0008
        /*0034*/ 	.byte	0x00, 0xf4, 0x21, 0x00


	//----- nvinfo : EIATTR_KPARAM_INFO
	.align		4
.L_15:
        /*0038*/ 	.byte	0x04, 0x17
        /*003a*/ 	.short	(.L_17 - .L_16)
.L_16:
        /*003c*/ 	.word	0x00000000
        /*0040*/ 	.short	0x0000
        /*0042*/ 	.short	0x0000
        /*0044*/ 	.byte	0x00, 0xf4, 0x21, 0x00


	//----- nvinfo : EIATTR_SPARSE_MMA_MASK
	.align		4
.L_17:
        /*0048*/ 	.byte	0x03, 0x50
        /*004a*/ 	.short	0x0000


	//----- nvinfo : EIATTR_MAXREG_COUNT
	.align		4
        /*004c*/ 	.byte	0x03, 0x1b
        /*004e*/ 	.short	0x00ff


	//----- nvinfo : EIATTR_EXIT_INSTR_OFFSETS
	.align		4
        /*0050*/ 	.byte	0x04, 0x1c
        /*0052*/ 	.short	(.L_19 - .L_18)


	//   ....[0]....
.L_18:
        /*0054*/ 	.word	0x000002a0


	//   ....[1]....
        /*0058*/ 	.word	0x00000370


	//----- nvinfo : EIATTR_REQNTID
	.align		4
.L_19:
        /*005c*/ 	.byte	0x04, 0x10
        /*005e*/ 	.short	(.L_21 - .L_20)
.L_20:
        /*0060*/ 	.word	0x00000020
        /*0064*/ 	.word	0x00000001
        /*0068*/ 	.word	0x00000001


	//----- nvinfo : EIATTR_CBANK_PARAM_SIZE
	.align		4
.L_21:
        /*006c*/ 	.byte	0x03, 0x19
        /*006e*/ 	.short	0x0018


	//----- nvinfo : EIATTR_PARAM_CBANK
	.align		4
        /*0070*/ 	.byte	0x04, 0x0a
        /*0072*/ 	.short	(.L_23 - .L_22)
	.align		4
.L_22:
        /*0074*/ 	.word	index@(.nv.constant0.triton_poi_fused_7)
        /*0078*/ 	.short	0x0210
        /*007a*/ 	.short	0x0018


	//----- nvinfo : EIATTR_SW_WAR
	.align		4
.L_23:
        /*007c*/ 	.byte	0x04, 0x36
        /*007e*/ 	.short	(.L_25 - .L_24)
.L_24:
        /*0080*/ 	.word	0x00000008
.L_25:


//--------------------- .nv.callgraph             --------------------------
	.section	.nv.callgraph,"",@"SHT_CUDA_CALLGRAPH"
	.align	4
	.sectionentsize	8
	.align		4
        /*0000*/ 	.word	0x00000000
	.align		4
        /*0004*/ 	.word	0xffffffff
	.align		4
        /*0008*/ 	.word	0x00000000
	.align		4
        /*000c*/ 	.word	0xfffffffe
	.align		4
        /*0010*/ 	.word	0x00000000
	.align		4
        /*0014*/ 	.word	0xfffffffd
	.align		4
        /*0018*/ 	.word	0x00000000
	.align		4
        /*001c*/ 	.word	0xfffffffc


//--------------------- .text.triton_poi_fused_7  --------------------------
	.section	.text.triton_poi_fused_7,"ax",@progbits
	.sectionflags	@"SHF_BARRIERS=1"
	.align	128
        .global         triton_poi_fused_7
        .type           triton_poi_fused_7,@function
        .size           triton_poi_fused_7,(.L_x_1 - triton_poi_fused_7)
        .other          triton_poi_fused_7,@"STO_CUDA_ENTRY STV_DEFAULT"
triton_poi_fused_7:
.text.triton_poi_fused_7:
[----:B------:R-:W0:Y:S02]  /*0000*/  LDC R1, c[0x0][0x28] ;  /* 0x00000a00ff017b82 */ /* 0x000e240000000800 */
[----:B------:R-:W1:Y:S01]  /*0010*/  S2R R11, SR_TID.X ;  /* 0x00000000000b7919 */ /* 0x000e620000002100 */
[----:B------:R-:W2:Y:S01]  /*0020*/  S2UR UR4, SR_CTAID.X ;  /* 0x00000000000479c3 */ /* 0x000ea20000002500 */
[----:B------:R-:W-:Y:S01]  /*0030*/  CS2R R8, SRZ ;  /* 0x0000000000087805 */ /* 0x000fe2000001ff00 */
[----:B------:R-:W-:Y:S01]  /*0040*/  ULDC.64 UR8, c[0x0][0x208] ;  /* 0x0000820000087ab9 */ /* 0x000fe20000000a00 */
[----:B------:R-:W3:Y:S05]  /*0050*/  S2R R0, SR_CTAID.Y ;  /* 0x0000000000007919 */ /* 0x000eea0000002600 */
[----:B------:R-:W4:Y:S01]  /*0060*/  LDC.64 R2, c[0x0][0x210] ;  /* 0x00008400ff027b82 */ /* 0x000f220000000a00 */
[----:B--2---:R-:W-:Y:S01]  /*0070*/  USHF.L.U32 UR4, UR4, 0x2, URZ ;  /* 0x0000000204047899 */ /* 0x004fe2000800063f */
[----:B-1----:R-:W-:-:S02]  /*0080*/  LOP3.LUT R4, R11, 0x1, RZ, 0xc0, !PT ;  /* 0x000000010b047812 */ /* 0x002fc400078ec0ff */
[----:B------:R-:W-:Y:S01]  /*0090*/  SHF.R.U32.HI R5, RZ, 0x1, R11 ;  /* 0x00000001ff057819 */ /* 0x000fe2000001160b */
[----:B---3--:R-:W-:Y:S02]  /*00a0*/  IMAD.SHL.U32 R0, R0, 0x10, RZ ;  /* 0x0000001000007824 */ /* 0x008fe400078e00ff */
[----:B------:R-:W-:Y:S02]  /*00b0*/  LEA R7, R4, UR4, 0x1 ;  /* 0x0000000404077c11 */ /* 0x000fe4000f8e08ff */
[----:B------:R-:W-:Y:S02]  /*00c0*/  SGXT.U32 R5, R5, 0x4 ;  /* 0x000000040505781a */ /* 0x000fe40000000000 */
[----:B------:R-:W-:Y:S02]  /*00d0*/  ISETP.GE.AND P0, PT, R7, 0x4, PT ;  /* 0x000000040700780c */ /* 0x000fe40003f06270 */
[----:B------:R-:W-:-:S04]  /*00e0*/  LOP3.LUT R6, R0, R5, RZ, 0xfc, !PT ;  /* 0x0000000500067212 */ /* 0x000fc800078efcff */
[C---:B------:R-:W-:Y:S01]  /*00f0*/  ISETP.LT.AND P0, PT, R6.reuse, 0x10, !P0 ;  /* 0x000000100600780c */ /* 0x040fe20004701270 */
[----:B------:R-:W-:-:S04]  /*0100*/  IMAD R7, R6, 0x4, R7 ;  /* 0x0000000406077824 */ /* 0x000fc800078e0207 */
[----:B----4-:R-:W-:-:S08]  /*0110*/  IMAD.WIDE R2, R7, 0x4, R2 ;  /* 0x0000000407027825 */ /* 0x010fd000078e0202 */
[----:B------:R1:W2:Y:S01]  /*0120*/  @P0 LDG.E.EL.64 R8, desc[UR8][R2.64] ;  /* 0x0000000802080981 */ /* 0x0002a2000c2e1b00 */
[----:B------:R-:W3:Y:S01]  /*0130*/  S2UR UR6, SR_CgaCtaId ;  /* 0x00000000000679c3 */ /* 0x000ee20000008800 */
[C---:B------:R-:W-:Y:S01]  /*0140*/  IMAD.SHL.U32 R7, R11.reuse, 0x2, RZ ;  /* 0x000000020b077824 */ /* 0x040fe200078e00ff */
[----:B------:R-:W-:Y:S01]  /*0150*/  UMOV UR5, 0x400 ;  /* 0x0000040000057882 */ /* 0x000fe20000000000 */
[----:B------:R-:W-:Y:S02]  /*0160*/  SHF.R.U32.HI R6, RZ, 0x3, R11 ;  /* 0x00000003ff067819 */ /* 0x000fe4000001160b */
[C---:B------:R-:W-:Y:S02]  /*0170*/  LOP3.LUT R10, R11.reuse, 0x18, RZ, 0xc0, !PT ;  /* 0x000000180b0a7812 */ /* 0x040fe400078ec0ff */
[----:B------:R-:W-:Y:S01]  /*0180*/  LOP3.LUT R7, R0, 0xe, R7, 0xf8, !PT ;  /* 0x0000000e00077812 */ /* 0x000fe200078ef807 */
[----:B------:R-:W-:Y:S01]  /*0190*/  IMAD.SHL.U32 R0, R4, 0x20, RZ ;  /* 0x0000002004007824 */ /* 0x000fe200078e00ff */
[----:B------:R-:W-:Y:S01]  /*01a0*/  SGXT.U32 R6, R6, 0x2 ;  /* 0x000000020606781a */ /* 0x000fe20000000000 */
[----:B-1----:R-:W-:-:S03]  /*01b0*/  IMAD.SHL.U32 R2, R11, 0x8, RZ ;  /* 0x000000080b027824 */ /* 0x002fc600078e00ff */
[----:B------:R-:W-:Y:S02]  /*01c0*/  LOP3.LUT R5, R0, R5, RZ, 0xfc, !PT ;  /* 0x0000000500057212 */ /* 0x000fe400078efcff */
[----:B------:R-:W-:Y:S02]  /*01d0*/  LOP3.LUT R6, R6, UR4, RZ, 0xfc, !PT ;  /* 0x0000000406067c12 */ /* 0x000fe4000f8efcff */
[----:B------:R-:W-:Y:S02]  /*01e0*/  LOP3.LUT R11, R2, 0xf8, RZ, 0xc0, !PT ;  /* 0x000000f8020b7812 */ /* 0x000fe400078ec0ff */
[----:B------:R-:W-:-:S04]  /*01f0*/  ISETP.GE.AND P0, PT, R6, 0x4, PT ;  /* 0x000000040600780c */ /* 0x000fc80003f06270 */
[----:B------:R-:W-:Y:S01]  /*0200*/  ISETP.LT.AND P0, PT, R7, 0x10, !P0 ;  /* 0x000000100700780c */ /* 0x000fe20004701270 */
[----:B---3--:R-:W-:-:S06]  /*0210*/  UPRMT UR5, UR6, 0x654, UR5 ;  /* 0x0000065406057896 */ /* 0x008fcc0008000005 */
[----:B------:R-:W-:Y:S02]  /*0220*/  LEA R4, R4, UR5, 0x4 ;  /* 0x0000000504047c11 */ /* 0x000fe4000f8e20ff */
[----:B------:R-:W-:Y:S02]  /*0230*/  LEA.HI R0, R0, UR5, RZ, 0x1f ;  /* 0x0000000500007c11 */ /* 0x000fe4000f8ff8ff */
[----:B------:R-:W-:Y:S01]  /*0240*/  IADD3 R10, R11, UR5, R10 ;  /* 0x000000050b0a7c10 */ /* 0x000fe2000fffe00a */
[C---:B------:R-:W-:Y:S02]  /*0250*/  IMAD R3, R5.reuse, 0x4, R4 ;  /* 0x0000000405037824 */ /* 0x040fe400078e0204 */
[----:B------:R-:W-:-:S03]  /*0260*/  IMAD R0, R5, 0x4, R0 ;  /* 0x0000000405007824 */ /* 0x000fc600078e0200 */
[----:B--2---:R1:W-:Y:S04]  /*0270*/  STS [R3], R8 ;  /* 0x0000000803007388 */ /* 0x0043e80000000800 */
[----:B------:R1:W-:Y:S01]  /*0280*/  STS [R0+0x48], R9 ;  /* 0x0000480900007388 */ /* 0x0003e20000000800 */
[----:B------:R-:W-:Y:S06]  /*0290*/  BAR.SYNC.DEFER_BLOCKING 0x0 ;  /* 0x0000000000007b1d */ /* 0x000fec0000010000 */
[----:B-1----:R-:W-:Y:S05]  /*02a0*/  @!P0 EXIT ;  /* 0x000000000000894d */ /* 0x002fea0003800000 */
[----:B------:R-:W0:Y:S01]  /*02b0*/  LDS.64 R10, [R10] ;  /* 0x000000000a0a7984 */ /* 0x000e220000000a00 */
[----:B------:R-:W-:Y:S01]  /*02c0*/  SHF.R.S32.HI R0, RZ, 0x1f, R7 ;  /* 0x0000001fff007819 */ /* 0x000fe20000011407 */
[----:B------:R-:W1:Y:S03]  /*02d0*/  LDC.64 R2, c[0x0][0x218] ;  /* 0x00008600ff027b82 */ /* 0x000e660000000a00 */
[----:B------:R-:W-:-:S04]  /*02e0*/  LEA.HI R0, R0, R7, RZ, 0x2 ;  /* 0x0000000700007211 */ /* 0x000fc800078f10ff */
[C---:B------:R-:W-:Y:S01]  /*02f0*/  LOP3.LUT R4, R0.reuse, 0xfffffffc, RZ, 0xc0, !PT ;  /* 0xfffffffc00047812 */ /* 0x040fe200078ec0ff */
[----:B------:R-:W-:-:S04]  /*0300*/  IMAD.SHL.U32 R0, R0, 0x4, RZ ;  /* 0x0000000400007824 */ /* 0x000fc800078e00ff */
[----:B------:R-:W-:Y:S01]  /*0310*/  IMAD.IADD R7, R7, 0x1, -R4 ;  /* 0x0000000107077824 */ /* 0x000fe200078e0a04 */
[----:B------:R-:W-:-:S03]  /*0320*/  LOP3.LUT R0, R0, 0xfffffff0, RZ, 0xc0, !PT ;  /* 0xfffffff000007812 */ /* 0x000fc600078ec0ff */
[----:B------:R-:W-:-:S04]  /*0330*/  IMAD R7, R6, 0x4, R7 ;  /* 0x0000000406077824 */ /* 0x000fc800078e0207 */
[----:B------:R-:W-:-:S04]  /*0340*/  IMAD.IADD R7, R7, 0x1, R0 ;  /* 0x0000000107077824 */ /* 0x000fc800078e0200 */
[----:B-1----:R-:W-:-:S05]  /*0350*/  IMAD.WIDE R2, R7, 0x4, R2 ;  /* 0x0000000407027825 */ /* 0x002fca00078e0202 */
[----:B0-----:R-:W-:Y:S01]  /*0360*/  STG.E.64 desc[UR8][R2.64], R10 ;  /* 0x0000000a02007986 */ /* 0x001fe2000c101b08 */
[----:B------:R-:W-:Y:S05]  /*0370*/  EXIT ;  /* 0x000000000000794d */ /* 0x000fea0003800000 */
.L_x_0:
[----:B------:R-:W-:-:S00]  /*0380*/  BRA `(.L_x_0) ;  /* 0xfffffffc00fc7947 */ /* 0x000fc0000383ffff */
[----:B------:R-:W-:-:S00]  /*0390*/  NOP ;  /* 0x0000000000007918 */ /* 0x000fc00000000000 */
        /* <DEDUP_REMOVED lines=14> */
.L_x_1:


//--------------------- .nv.shared.triton_poi_fused_7 --------------------------
	.section	.nv.shared.triton_poi_fused_7,"aw",@nobits
	.sectionflags	@""
	.align	16
	.zero		1024


//--------------------- .nv.constant0.triton_poi_fused_7 --------------------------
	.section	.nv.constant0.triton_poi_fused_7,"a",@progbits
	.sectionflags	@""
	.align	4
.nv.constant0.triton_poi_fused_7:
	.zero		552
